	.headerflags	@"EF_CUDA_TEXMODE_UNIFIED EF_CUDA_64BIT_ADDRESS EF_CUDA_ACCELERATORS EF_CUDA_SM90 EF_CUDA_VIRTUAL_SM(EF_CUDA_SM90)"
	.elftype	@"ET_EXEC"


//--------------------- .nv.info                  --------------------------
	.section	.nv.info,"",@"SHT_CUDA_INFO"
	.align	4


	//----- nvinfo : EIATTR_REGCOUNT
	.align		4
        /*0000*/ 	.byte	0x04, 0x2f
        /*0002*/ 	.short	(.L_1 - .L_0)
	.align		4
.L_0:
        /*0004*/ 	.word	index@(triton_poi_fused__to_copy_add_arange_mul_23)
        /*0008*/ 	.word	0x00000008


	//----- nvinfo : EIATTR_MIN_STACK_SIZE
	.align		4
.L_1:
        /*000c*/ 	.byte	0x04, 0x12
        /*000e*/ 	.short	(.L_3 - .L_2)
	.align		4
.L_2:
        /*0010*/ 	.word	index@(triton_poi_fused__to_copy_add_arange_mul_23)
        /*0014*/ 	.word	0x00000000


	//----- nvinfo : EIATTR_FRAME_SIZE
	.align		4
.L_3:
        /*0018*/ 	.byte	0x04, 0x11
        /*001a*/ 	.short	(.L_5 - .L_4)
	.align		4
.L_4:
        /*001c*/ 	.word	index@(triton_poi_fused__to_copy_add_arange_mul_23)
        /*0020*/ 	.word	0x00000000


	//----- nvinfo : EIATTR_MIN_STACK_SIZE
	.align		4
.L_5:
        /*0024*/ 	.byte	0x04, 0x12
        /*0026*/ 	.short	(.L_7 - .L_6)
	.align		4
.L_6:
        /*0028*/ 	.word	index@(triton_poi_fused__to_copy_add_arange_mul_23)
        /*002c*/ 	.word	0x00000000
.L_7:


//--------------------- .nv.info.triton_poi_fused__to_copy_add_arange_mul_23 --------------------------
	.section	.nv.info.triton_poi_fused__to_copy_add_arange_mul_23,"",@"SHT_CUDA_INFO"
	.sectionflags	@""
	.align	4


	//----- nvinfo : EIATTR_CUDA_API_VERSION
	.align		4
        /*0000*/ 	.byte	0x04, 0x37
        /*0002*/ 	.short	(.L_9 - .L_8)
.L_8:
        /*0004*/ 	.word	0x0000007c


	//----- nvinfo : EIATTR_KPARAM_INFO
	.align		4
.L_9:
        /*0008*/ 	.byte	0x04, 0x17
        /*000a*/ 	.short	(.L_11 - .L_10)
.L_10:
        /*000c*/ 	.word	0x00000000
        /*0010*/ 	.short	0x0001
        /*0012*/ 	.short	0x0008
        /*0014*/ 	.byte	0x00, 0xf0, 0x11, 0x00


	//----- nvinfo : EIATTR_KPARAM_INFO
	.align		4
.L_11:
        /*0018*/ 	.byte	0x04, 0x17
        /*001a*/ 	.short	(.L_13 - .L_12)
.L_12:
        /*001c*/ 	.word	0x00000000
        /*0020*/ 	.short	0x0000
        /*0022*/ 	.short	0x0000
        /*0024*/ 	.byte	0x00, 0xf4, 0x21, 0x00


	//----- nvinfo : EIATTR_SPARSE_MMA_MASK
	.align		4
.L_13:
        /*0028*/ 	.byte	0x03, 0x50
        /*002a*/ 	.short	0x0000


	//----- nvinfo : EIATTR_MAXREG_COUNT
	.align		4
        /*002c*/ 	.byte	0x03, 0x1b
        /*002e*/ 	.short	0x00ff


	//----- nvinfo : EIATTR_EXIT_INSTR_OFFSETS
	.align		4
        /*0030*/ 	.byte	0x04, 0x1c
        /*0032*/ 	.short	(.L_15 - .L_14)


	//   ....[0]....
.L_14:
        /*0034*/ 	.word	0x000000c0


	//   ....[1]....
        /*0038*/ 	.word	0x000000f0


	//----- nvinfo : EIATTR_REQNTID
	.align		4
.L_15:
        /*003c*/ 	.byte	0x04, 0x10
        /*003e*/ 	.short	(.L_17 - .L_16)
.L_16:
        /*0040*/ 	.word	0x00000020
        /*0044*/ 	.word	0x00000001
        /*0048*/ 	.word	0x00000001


	//----- nvinfo : EIATTR_CBANK_PARAM_SIZE
	.align		4
.L_17:
        /*004c*/ 	.byte	0x03, 0x19
        /*004e*/ 	.short	0x000c


	//----- nvinfo : EIATTR_PARAM_CBANK
	.align		4
        /*0050*/ 	.byte	0x04, 0x0a
        /*0052*/ 	.short	(.L_19 - .L_18)
	.align		4
.L_18:
        /*0054*/ 	.word	index@(.nv.constant0.triton_poi_fused__to_copy_add_arange_mul_23)
        /*0058*/ 	.short	0x0210
        /*005a*/ 	.short	0x000c


	//----- nvinfo : EIATTR_SW_WAR
	.align		4
.L_19:
        /*005c*/ 	.byte	0x04, 0x36
        /*005e*/ 	.short	(.L_21 - .L_20)
.L_20:
        /*0060*/ 	.word	0x00000008
.L_21:


//--------------------- .nv.callgraph             --------------------------
	.section	.nv.callgraph,"",@"SHT_CUDA_CALLGRAPH"
	.align	4
	.sectionentsize	8
	.align		4
        /*0000*/ 	.word	0x00000000
	.align		4
        /*0004*/ 	.word	0xffffffff
	.align		4
        /*0008*/ 	.word	0x00000000
	.align		4
        /*000c*/ 	.word	0xfffffffe
	.align		4
        /*0010*/ 	.word	0x00000000
	.align		4
        /*0014*/ 	.word	0xfffffffd
	.align		4
        /*0018*/ 	.word	0x00000000
	.align		4
        /*001c*/ 	.word	0xfffffffc


//--------------------- .text.triton_poi_fused__to_copy_add_arange_mul_23 --------------------------
	.section	.text.triton_poi_fused__to_copy_add_arange_mul_23,"ax",@progbits
	.align	128
        .global         triton_poi_fused__to_copy_add_arange_mul_23
        .type           triton_poi_fused__to_copy_add_arange_mul_23,@function
        .size           triton_poi_fused__to_copy_add_arange_mul_23,(.L_x_1 - triton_poi_fused__to_copy_add_arange_mul_23)
        .other          triton_poi_fused__to_copy_add_arange_mul_23,@"STO_CUDA_ENTRY STV_DEFAULT"
triton_poi_fused__to_copy_add_arange_mul_23:
.text.triton_poi_fused__to_copy_add_arange_mul_23:
[----:B------:R-:W0:Y:S02]  /*0000*/  LDC R1, c[0x0][0x28] ;  /* 0x00000a00ff017b82 */ /* 0x000e240000000800 */
[----:B------:R-:W1:Y:S01]  /*0010*/  S2R R0, SR_TID.X ;  /* 0x0000000000007919 */ /* 0x000e620000002100 */
[----:B------:R-:W2:Y:S01]  /*0020*/  LDC.64 R2, c[0x0][0x210] ;  /* 0x00008400ff027b82 */ /* 0x000ea20000000a00 */
[----:B------:R-:W3:Y:S01]  /*0030*/  S2R R5, SR_CTAID.X ;  /* 0x0000000000057919 */ /* 0x000ee20000002500 */
[----:B-1----:R-:W-:-:S05]  /*0040*/  LOP3.LUT R0, R0, 0x1f, RZ, 0xc0, !PT ;  /* 0x0000001f00007812 */ /* 0x002fca00078ec0ff */
[----:B---3--:R-:W-:-:S04]  /*0050*/  IMAD R5, R5, 0x20, R0 ;  /* 0x0000002005057824 */ /* 0x008fc800078e0200 */
[C---:B--2---:R-:W-:Y:S01]  /*0060*/  IMAD.WIDE R2, R5.reuse, 0x8, R2 ;  /* 0x0000000805027825 */ /* 0x044fe200078e0202 */
[----:B------:R-:W-:Y:S02]  /*0070*/  I2FP.F32.S32 R0, R5 ;  /* 0x0000000500007245 */ /* 0x000fe40000201400 */
[----:B------:R-:W-:-:S03]  /*0080*/  ISETP.GE.AND P0, PT, R5, 0x20, PT ;  /* 0x000000200500780c */ /* 0x000fc60003f06270 */
[----:B------:R-:W-:-:S04]  /*0090*/  FMUL R0, R0, 0.5 ;  /* 0x3f00000000007820 */ /* 0x000fc80000400000 */
[----:B------:R-:W1:Y:S02]  /*00a0*/  F2I.TRUNC.NTZ R4, R0 ;  /* 0x0000000000047305 */ /* 0x000e64000020f100 */
[----:B-1----:R-:W-:-:S04]  /*00b0*/  SHF.R.S32.HI R5, RZ, 0x1f, R4 ;  /* 0x0000001fff057819 */ /* 0x002fc80000011404 */
[----:B------:R-:W-:Y:S05]  /*00c0*/  @P0 EXIT ;  /* 0x000000000000094d */ /* 0x000fea0003800000 */
[----:B------:R-:W-:Y:S02]  /*00d0*/  ULDC.64 UR4, c[0x0][0x208] ;  /* 0x0000820000047ab9 */ /* 0x000fe40000000a00 */
[----:B------:R-:W-:Y:S01]  /*00e0*/  STG.E.64 desc[UR4][R2.64], R4 ;  /* 0x0000000402007986 */ /* 0x000fe2000c101b04 */
[----:B------:R-:W-:Y:S05]  /*00f0*/  EXIT ;  /* 0x000000000000794d */ /* 0x000fea0003800000 */
.L_x_0:
[----:B------:R-:W-:-:S00]  /*0100*/  BRA `(.L_x_0) ;  /* 0xfffffffc00fc7947 */ /* 0x000fc0000383ffff */
[----:B------:R-:W-:-:S00]  /*0110*/  NOP ;  /* 0x0000000000007918 */ /* 0x000fc00000000000 */
        /* <DEDUP_REMOVED lines=14> */
.L_x_1:


//--------------------- .nv.constant0.triton_poi_fused__to_copy_add_arange_mul_23 --------------------------
	.section	.nv.constant0.triton_poi_fused__to_copy_add_arange_mul_23,"a",@progbits
	.sectionflags	@""
	.align	4
.nv.constant0.triton_poi_fused__to_copy_add_arange_mul_23:
	.zero		540
